	.headerflags	@"EF_CUDA_TEXMODE_UNIFIED EF_CUDA_64BIT_ADDRESS EF_CUDA_ACCELERATORS EF_CUDA_SM90 EF_CUDA_VIRTUAL_SM(EF_CUDA_SM90)"
	.elftype	@"ET_EXEC"


//--------------------- .nv.info                  --------------------------
	.section	.nv.info,"",@"SHT_CUDA_INFO"
	.align	4


	//----- nvinfo : EIATTR_REGCOUNT
	.align		4
        /*0000*/ 	.byte	0x04, 0x2f
        /*0002*/ 	.short	(.L_1 - .L_0)
	.align		4
.L_0:
        /*0004*/ 	.word	index@(triton_poi_fused_embedding_dense_backward_0)
        /*0008*/ 	.word	0x00000008


	//----- nvinfo : EIATTR_MIN_STACK_SIZE
	.align		4
.L_1:
        /*000c*/ 	.byte	0x04, 0x12
        /*000e*/ 	.short	(.L_3 - .L_2)
	.align		4
.L_2:
        /*0010*/ 	.word	index@(triton_poi_fused_embedding_dense_backward_0)
        /*0014*/ 	.word	0x00000000


	//----- nvinfo : EIATTR_FRAME_SIZE
	.align		4
.L_3:
        /*0018*/ 	.byte	0x04, 0x11
        /*001a*/ 	.short	(.L_5 - .L_4)
	.align		4
.L_4:
        /*001c*/ 	.word	index@(triton_poi_fused_embedding_dense_backward_0)
        /*0020*/ 	.word	0x00000000


	//----- nvinfo : EIATTR_MIN_STACK_SIZE
	.align		4
.L_5:
        /*0024*/ 	.byte	0x04, 0x12
        /*0026*/ 	.short	(.L_7 - .L_6)
	.align		4
.L_6:
        /*0028*/ 	.word	index@(triton_poi_fused_embedding_dense_backward_0)
        /*002c*/ 	.word	0x00000000
.L_7:


//--------------------- .nv.info.triton_poi_fused_embedding_dense_backward_0 --------------------------
	.section	.nv.info.triton_poi_fused_embedding_dense_backward_0,"",@"SHT_CUDA_INFO"
	.sectionflags	@""
	.align	4


	//----- nvinfo : EIATTR_CUDA_API_VERSION
	.align		4
        /*0000*/ 	.byte	0x04, 0x37
        /*0002*/ 	.short	(.L_9 - .L_8)
.L_8:
        /*0004*/ 	.word	0x0000007c


	//----- nvinfo : EIATTR_KPARAM_INFO
	.align		4
.L_9:
        /*0008*/ 	.byte	0x04, 0x17
        /*000a*/ 	.short	(.L_11 - .L_10)
.L_10:
        /*000c*/ 	.word	0x00000000
        /*0010*/ 	.short	0x0002
        /*0012*/ 	.short	0x0010
        /*0014*/ 	.byte	0x00, 0xf4, 0x21, 0x00


	//----- nvinfo : EIATTR_KPARAM_INFO
	.align		4
.L_11:
        /*0018*/ 	.byte	0x04, 0x17
        /*001a*/ 	.short	(.L_13 - .L_12)
.L_12:
        /*001c*/ 	.word	0x00000000
        /*0020*/ 	.short	0x0001
        /*0022*/ 	.short	0x0008
        /*0024*/ 	.byte	0x00, 0xf0, 0x11, 0x00


	//----- nvinfo : EIATTR_KPARAM_INFO
	.align		4
.L_13:
        /*0028*/ 	.byte	0x04, 0x17
        /*002a*/ 	.short	(.L_15 - .L_14)
.L_14:
        /*002c*/ 	.word	0x00000000
        /*0030*/ 	.short	0x0000
        /*0032*/ 	.short	0x0000
        /*0034*/ 	.byte	0x00, 0xf4, 0x21, 0x00


	//----- nvinfo : EIATTR_SPARSE_MMA_MASK
	.align		4
.L_15:
        /*0038*/ 	.byte	0x03, 0x50
        /*003a*/ 	.short	0x0000


	//----- nvinfo : EIATTR_MAXREG_COUNT
	.align		4
        /*003c*/ 	.byte	0x03, 0x1b
        /*003e*/ 	.short	0x00ff


	//----- nvinfo : EIATTR_EXIT_INSTR_OFFSETS
	.align		4
        /*0040*/ 	.byte	0x04, 0x1c
        /*0042*/ 	.short	(.L_17 - .L_16)


	//   ....[0]....
.L_16:
        /*0044*/ 	.word	0x000000b0


	//----- nvinfo : EIATTR_REQNTID
	.align		4
.L_17:
        /*0048*/ 	.byte	0x04, 0x10
        /*004a*/ 	.short	(.L_19 - .L_18)
.L_18:
        /*004c*/ 	.word	0x00000080
        /*0050*/ 	.word	0x00000001
        /*0054*/ 	.word	0x00000001


	//----- nvinfo : EIATTR_CBANK_PARAM_SIZE
	.align		4
.L_19:
        /*0058*/ 	.byte	0x03, 0x19
        /*005a*/ 	.short	0x0018


	//----- nvinfo : EIATTR_PARAM_CBANK
	.align		4
        /*005c*/ 	.byte	0x04, 0x0a
        /*005e*/ 	.short	(.L_21 - .L_20)
	.align		4
.L_20:
        /*0060*/ 	.word	index@(.nv.constant0.triton_poi_fused_embedding_dense_backward_0)
        /*0064*/ 	.short	0x0210
        /*0066*/ 	.short	0x0018


	//----- nvinfo : EIATTR_SW_WAR
	.align		4
.L_21:
        /*0068*/ 	.byte	0x04, 0x36
        /*006a*/ 	.short	(.L_23 - .L_22)
.L_22:
        /*006c*/ 	.word	0x00000008
.L_23:


//--------------------- .nv.callgraph             --------------------------
	.section	.nv.callgraph,"",@"SHT_CUDA_CALLGRAPH"
	.align	4
	.sectionentsize	8
	.align		4
        /*0000*/ 	.word	0x00000000
	.align		4
        /*0004*/ 	.word	0xffffffff
	.align		4
        /*0008*/ 	.word	0x00000000
	.align		4
        /*000c*/ 	.word	0xfffffffe
	.align		4
        /*0010*/ 	.word	0x00000000
	.align		4
        /*0014*/ 	.word	0xfffffffd
	.align		4
        /*0018*/ 	.word	0x00000000
	.align		4
        /*001c*/ 	.word	0xfffffffc


//--------------------- .text.triton_poi_fused_embedding_dense_backward_0 --------------------------
	.section	.text.triton_poi_fused_embedding_dense_backward_0,"ax",@progbits
	.align	128
        .global         triton_poi_fused_embedding_dense_backward_0
        .type           triton_poi_fused_embedding_dense_backward_0,@function
        .size           triton_poi_fused_embedding_dense_backward_0,(.L_x_1 - triton_poi_fused_embedding_dense_backward_0)
        .other          triton_poi_fused_embedding_dense_backward_0,@"STO_CUDA_ENTRY STV_DEFAULT"
triton_poi_fused_embedding_dense_backward_0:
.text.triton_poi_fused_embedding_dense_backward_0:
[----:B------:R-:W-:Y:S01]  /*0000*/  LDC R1, c[0x0][0x28] ;  /* 0x00000a00ff017b82 */ /* 0x000fe20000000800 */
[----:B------:R-:W1:Y:S07]  /*0010*/  S2R R0, SR_TID.X ;  /* 0x0000000000007919 */ /* 0x000e6e0000002100 */
[----:B------:R-:W2:Y:S01]  /*0020*/  LDC.64 R2, c[0x0][0x210] ;  /* 0x00008400ff027b82 */ /* 0x000ea20000000a00 */
[----:B------:R-:W-:Y:S01]  /*0030*/  ULDC.64 UR4, c[0x0][0x208] ;  /* 0x0000820000047ab9 */ /* 0x000fe20000000a00 */
[----:B------:R-:W3:Y:S01]  /*0040*/  S2R R5, SR_CTAID.X ;  /* 0x0000000000057919 */ /* 0x000ee20000002500 */
[----:B-1----:R-:W-:-:S04]  /*0050*/  SHF.L.U32 R0, R0, 0x2, RZ ;  /* 0x0000000200007819 */ /* 0x002fc800000006ff */
[----:B------:R-:W-:-:S04]  /*0060*/  LOP3.LUT R0, R0, 0x1fc, RZ, 0xc0, !PT ;  /* 0x000001fc00007812 */ /* 0x000fc800078ec0ff */
[----:B---3--:R-:W-:-:S05]  /*0070*/  LEA R5, R5, R0, 0xa ;  /* 0x0000000005057211 */ /* 0x008fca00078e50ff */
[----:B--2---:R-:W-:-:S05]  /*0080*/  IMAD.WIDE R2, R5, 0x4, R2 ;  /* 0x0000000405027825 */ /* 0x004fca00078e0202 */
[----:B------:R-:W-:Y:S04]  /*0090*/  STG.E.128 desc[UR4][R2.64], RZ ;  /* 0x000000ff02007986 */ /* 0x000fe8000c101d04 */
[----:B------:R-:W-:Y:S01]  /*00a0*/  STG.E.128 desc[UR4][R2.64+0x800], RZ ;  /* 0x000800ff02007986 */ /* 0x000fe2000c101d04 */
[----:B------:R-:W-:Y:S05]  /*00b0*/  EXIT ;  /* 0x000000000000794d */ /* 0x000fea0003800000 */
.L_x_0:
[----:B------:R-:W-:-:S00]  /*00c0*/  BRA `(.L_x_0) ;  /* 0xfffffffc00fc7947 */ /* 0x000fc0000383ffff */
[----:B------:R-:W-:-:S00]  /*00d0*/  NOP ;  /* 0x0000000000007918 */ /* 0x000fc00000000000 */
        /* <DEDUP_REMOVED lines=10> */
.L_x_1:


//--------------------- .nv.constant0.triton_poi_fused_embedding_dense_backward_0 --------------------------
	.section	.nv.constant0.triton_poi_fused_embedding_dense_backward_0,"a",@progbits
	.sectionflags	@""
	.align	4
.nv.constant0.triton_poi_fused_embedding_dense_backward_0:
	.zero		552
